	.headerflags	@"EF_CUDA_TEXMODE_UNIFIED EF_CUDA_64BIT_ADDRESS EF_CUDA_ACCELERATORS EF_CUDA_SM90 EF_CUDA_VIRTUAL_SM(EF_CUDA_SM90)"
	.elftype	@"ET_EXEC"


//--------------------- .nv.info                  --------------------------
	.section	.nv.info,"",@"SHT_CUDA_INFO"
	.align	4


	//----- nvinfo : EIATTR_REGCOUNT
	.align		4
        /*0000*/ 	.byte	0x04, 0x2f
        /*0002*/ 	.short	(.L_2 - .L_1)
	.align		4
.L_1:
        /*0004*/ 	.word	index@(kda_gate_fwd_kernel)
        /*0008*/ 	.word	0x0000000d


	//----- nvinfo : EIATTR_FRAME_SIZE
	.align		4
.L_2:
        /*000c*/ 	.byte	0x04, 0x11
        /*000e*/ 	.short	(.L_4 - .L_3)
	.align		4
.L_3:
        /*0010*/ 	.word	index@(kda_gate_fwd_kernel)
        /*0014*/ 	.word	0x00000000


	//----- nvinfo : EIATTR_MIN_STACK_SIZE
	.align		4
.L_4:
        /*0018*/ 	.byte	0x04, 0x12
        /*001a*/ 	.short	(.L_6 - .L_5)
	.align		4
.L_5:
        /*001c*/ 	.word	index@(kda_gate_fwd_kernel)
        /*0020*/ 	.word	0x00000000
.L_6:


//--------------------- .nv.info.kda_gate_fwd_kernel --------------------------
	.section	.nv.info.kda_gate_fwd_kernel,"",@"SHT_CUDA_INFO"
	.sectionflags	@""
	.align	4


	//----- nvinfo : EIATTR_CUDA_API_VERSION
	.align		4
        /*0000*/ 	.byte	0x04, 0x37
        /*0002*/ 	.short	(.L_8 - .L_7)
.L_7:
        /*0004*/ 	.word	0x00000080


	//----- nvinfo : EIATTR_KPARAM_INFO
	.align		4
.L_8:
        /*0008*/ 	.byte	0x04, 0x17
        /*000a*/ 	.short	(.L_10 - .L_9)
.L_9:
        /*000c*/ 	.word	0x00000000
        /*0010*/ 	.short	0x0006
        /*0012*/ 	.short	0x0028
        /*0014*/ 	.byte	0x00, 0xf4, 0x21, 0x00


	//----- nvinfo : EIATTR_KPARAM_INFO
	.align		4
.L_10:
        /*0018*/ 	.byte	0x04, 0x17
        /*001a*/ 	.short	(.L_12 - .L_11)
.L_11:
        /*001c*/ 	.word	0x00000000
        /*0020*/ 	.short	0x0005
        /*0022*/ 	.short	0x0020
        /*0024*/ 	.byte	0x00, 0xf4, 0x21, 0x00


	//----- nvinfo : EIATTR_KPARAM_INFO
	.align		4
.L_12:
        /*0028*/ 	.byte	0x04, 0x17
        /*002a*/ 	.short	(.L_14 - .L_13)
.L_13:
        /*002c*/ 	.word	0x00000000
        /*0030*/ 	.short	0x0004
        /*0032*/ 	.short	0x001c
        /*0034*/ 	.byte	0x00, 0xf0, 0x11, 0x00


	//----- nvinfo : EIATTR_KPARAM_INFO
	.align		4
.L_14:
        /*0038*/ 	.byte	0x04, 0x17
        /*003a*/ 	.short	(.L_16 - .L_15)
.L_15:
        /*003c*/ 	.word	0x00000000
        /*0040*/ 	.short	0x0003
        /*0042*/ 	.short	0x0018
        /*0044*/ 	.byte	0x00, 0xf0, 0x11, 0x00


	//----- nvinfo : EIATTR_KPARAM_INFO
	.align		4
.L_16:
        /*0048*/ 	.byte	0x04, 0x17
        /*004a*/ 	.short	(.L_18 - .L_17)
.L_17:
        /*004c*/ 	.word	0x00000000
        /*0050*/ 	.short	0x0002
        /*0052*/ 	.short	0x0010
        /*0054*/ 	.byte	0x00, 0xf4, 0x21, 0x00


	//----- nvinfo : EIATTR_KPARAM_INFO
	.align		4
.L_18:
        /*0058*/ 	.byte	0x04, 0x17
        /*005a*/ 	.short	(.L_20 - .L_19)
.L_19:
        /*005c*/ 	.word	0x00000000
        /*0060*/ 	.short	0x0001
        /*0062*/ 	.short	0x0008
        /*0064*/ 	.byte	0x00, 0xf4, 0x21, 0x00


	//----- nvinfo : EIATTR_KPARAM_INFO
	.align		4
.L_20:
        /*0068*/ 	.byte	0x04, 0x17
        /*006a*/ 	.short	(.L_22 - .L_21)
.L_21:
        /*006c*/ 	.word	0x00000000
        /*0070*/ 	.short	0x0000
        /*0072*/ 	.short	0x0000
        /*0074*/ 	.byte	0x00, 0xf4, 0x21, 0x00


	//----- nvinfo : EIATTR_SPARSE_MMA_MASK
	.align		4
.L_22:
        /*0078*/ 	.byte	0x03, 0x50
        /*007a*/ 	.short	0x0000


	//----- nvinfo : EIATTR_MAXREG_COUNT
	.align		4
        /*007c*/ 	.byte	0x03, 0x1b
        /*007e*/ 	.short	0x0040


	//----- nvinfo : EIATTR_EXIT_INSTR_OFFSETS
	.align		4
        /*0080*/ 	.byte	0x04, 0x1c
        /*0082*/ 	.short	(.L_24 - .L_23)


	//   ....[0]....
.L_23:
        /*0084*/ 	.word	0x00000520


	//   ....[1]....
        /*0088*/ 	.word	0x00000540


	//----- nvinfo : EIATTR_REQNTID
	.align		4
.L_24:
        /*008c*/ 	.byte	0x04, 0x10
        /*008e*/ 	.short	(.L_26 - .L_25)
.L_25:
        /*0090*/ 	.word	0x00000400
        /*0094*/ 	.word	0x00000001
        /*0098*/ 	.word	0x00000001


	//----- nvinfo : EIATTR_CBANK_PARAM_SIZE
	.align		4
.L_26:
        /*009c*/ 	.byte	0x03, 0x19
        /*009e*/ 	.short	0x0030


	//----- nvinfo : EIATTR_PARAM_CBANK
	.align		4
        /*00a0*/ 	.byte	0x04, 0x0a
        /*00a2*/ 	.short	(.L_28 - .L_27)
	.align		4
.L_27:
        /*00a4*/ 	.word	index@(.nv.constant0.kda_gate_fwd_kernel)
        /*00a8*/ 	.short	0x0210
        /*00aa*/ 	.short	0x0030


	//----- nvinfo : EIATTR_SW_WAR
	.align		4
.L_28:
        /*00ac*/ 	.byte	0x04, 0x36
        /*00ae*/ 	.short	(.L_30 - .L_29)
.L_29:
        /*00b0*/ 	.word	0x00000008
.L_30:


//--------------------- .nv.callgraph             --------------------------
	.section	.nv.callgraph,"",@"SHT_CUDA_CALLGRAPH"
	.align	4
	.sectionentsize	8
	.align		4
        /*0000*/ 	.word	0x00000000
	.align		4
        /*0004*/ 	.word	0xffffffff
	.align		4
        /*0008*/ 	.word	0x00000000
	.align		4
        /*000c*/ 	.word	0xfffffffe
	.align		4
        /*0010*/ 	.word	0x00000000
	.align		4
        /*0014*/ 	.word	0xfffffffd
	.align		4
        /*0018*/ 	.word	0x00000000
	.align		4
        /*001c*/ 	.word	0xfffffffc


//--------------------- .nv.constant4             --------------------------
	.section	.nv.constant4,"a",@progbits
	.align	8
	.align		8
.nv.constant4:
        /*0000*/ 	.dword	_$_str


//--------------------- .text.kda_gate_fwd_kernel --------------------------
	.section	.text.kda_gate_fwd_kernel,"ax",@progbits
	.align	128
        .global         kda_gate_fwd_kernel
        .type           kda_gate_fwd_kernel,@function
        .size           kda_gate_fwd_kernel,(.L_x_1 - kda_gate_fwd_kernel)
        .other          kda_gate_fwd_kernel,@"STO_CUDA_ENTRY STV_DEFAULT"
kda_gate_fwd_kernel:
.text.kda_gate_fwd_kernel:
[----:B------:R-:W0:Y:S01]  /*0000*/  LDC R1, c[0x0][0x28] ;  /* 0x00000a00ff017b82 */ /* 0x000e220000000800 */
[----:B------:R-:W1:Y:S07]  /*0010*/  S2R R0, SR_CTAID.X ;  /* 0x0000000000007919 */ /* 0x000e6e0000002500 */
[----:B------:R-:W2:Y:S01]  /*0020*/  S2UR UR5, SR_CTAID.Y ;  /* 0x00000000000579c3 */ /* 0x000ea20000002600 */
[----:B------:R-:W-:Y:S01]  /*0030*/  ULDC.64 UR8, c[0x0][0x228] ;  /* 0x00008a0000087ab9 */ /* 0x000fe20000000a00 */
[----:B------:R-:W-:Y:S01]  /*0040*/  HFMA2.MMA R5, -RZ, RZ, 0, 0 ;  /* 0x00000000ff057435 */ /* 0x000fe200000001ff */
[----:B------:R-:W3:Y:S01]  /*0050*/  S2R R4, SR_TID.X ;  /* 0x0000000000047919 */ /* 0x000ee20000002100 */
[----:B------:R-:W-:-:S02]  /*0060*/  USHF.R.S32.HI UR6, URZ, 0x1f, UR8 ;  /* 0x0000001f3f067899 */ /* 0x000fc40008011408 */
[----:B------:R-:W-:-:S04]  /*0070*/  UIMAD UR4, UR9, 0xc, URZ ;  /* 0x0000000c090478a4 */ /* 0x000fc8000f8e023f */
[----:B------:R-:W-:Y:S01]  /*0080*/  USHF.R.S32.HI UR7, URZ, 0x1f, UR4 ;  /* 0x0000001f3f077899 */ /* 0x000fe20008011404 */
[----:B-1----:R-:W-:Y:S02]  /*0090*/  SHF.L.U32 R0, R0, 0x6, RZ ;  /* 0x0000000600007819 */ /* 0x002fe400000006ff */
[----:B---3--:R-:W-:Y:S02]  /*00a0*/  SHF.R.U32.HI R3, RZ, 0x4, R4 ;  /* 0x00000004ff037819 */ /* 0x008fe40000011604 */
[----:B------:R-:W-:Y:S02]  /*00b0*/  SHF.R.S32.HI R2, RZ, 0x1f, R0 ;  /* 0x0000001fff027819 */ /* 0x000fe40000011400 */
[----:B------:R-:W-:Y:S02]  /*00c0*/  LOP3.LUT R7, R0, R3, RZ, 0xfc, !PT ;  /* 0x0000000300077212 */ /* 0x000fe400078efcff */
[----:B------:R-:W-:Y:S01]  /*00d0*/  LOP3.LUT R4, R4, 0xf, RZ, 0xc0, !PT ;  /* 0x0000000f04047812 */ /* 0x000fe200078ec0ff */
[----:B------:R-:W-:Y:S01]  /*00e0*/  IMAD R6, R2, UR4, RZ ;  /* 0x0000000402067c24 */ /* 0x000fe2000f8e02ff */
[----:B------:R-:W-:Y:S01]  /*00f0*/  ISETP.GE.U32.AND P0, PT, R7, UR8, PT ;  /* 0x0000000807007c0c */ /* 0x000fe2000bf06070 */
[----:B--2---:R-:W-:-:S03]  /*0100*/  UIMAD UR8, UR5, 0x30, URZ ;  /* 0x00000030050878a4 */ /* 0x004fc6000f8e023f */
[----:B------:R-:W-:Y:S01]  /*0110*/  ISETP.GE.AND.EX P0, PT, R2, UR6, PT, P0 ;  /* 0x0000000602007c0c */ /* 0x000fe2000bf06300 */
[C---:B------:R-:W-:Y:S01]  /*0120*/  IMAD.WIDE.U32 R2, R7.reuse, UR4, R4 ;  /* 0x0000000407027c25 */ /* 0x040fe2000f8e0004 */
[----:B------:R-:W-:Y:S02]  /*0130*/  UIMAD UR4, UR5, 0xc, URZ ;  /* 0x0000000c050478a4 */ /* 0x000fe4000f8e023f */
[----:B------:R-:W-:Y:S01]  /*0140*/  ISETP.GT.AND P0, PT, R0, -0x1, !P0 ;  /* 0xffffffff0000780c */ /* 0x000fe20004704270 */
[----:B------:R-:W-:Y:S01]  /*0150*/  IMAD R7, R7, UR7, R6 ;  /* 0x0000000707077c24 */ /* 0x000fe2000f8e0206 */
[----:B------:R-:W-:Y:S02]  /*0160*/  ULDC.64 UR6, c[0x0][0x210] ;  /* 0x0000840000067ab9 */ /* 0x000fe40000000a00 */
[----:B------:R-:W-:Y:S01]  /*0170*/  UIADD3 UR6, UP0, UR8, UR6, URZ ;  /* 0x0000000608067290 */ /* 0x000fe2000ff1e03f */
[----:B------:R-:W-:Y:S01]  /*0180*/  ISETP.LT.U32.AND P0, PT, R4, 0xc, P0 ;  /* 0x0000000c0400780c */ /* 0x000fe20000701070 */
[----:B------:R-:W-:Y:S01]  /*0190*/  IMAD.IADD R3, R3, 0x1, R7 ;  /* 0x0000000103037824 */ /* 0x000fe200078e0207 */
[----:B------:R-:W-:Y:S01]  /*01a0*/  SHF.L.U32 R4, R2, 0x2, RZ ;  /* 0x0000000202047819 */ /* 0x000fe200000006ff */
[----:B------:R-:W-:Y:S01]  /*01b0*/  ULEA.HI.X UR7, UR4, UR7, URZ, 0x2, UP0 ;  /* 0x0000000704077291 */ /* 0x000fe200080f143f */
[----:B------:R-:W-:-:S02]  /*01c0*/  ULDC.64 UR8, c[0x0][0x208] ;  /* 0x0000820000087ab9 */ /* 0x000fc40000000a00 */
[----:B------:R-:W-:Y:S02]  /*01d0*/  SHF.L.U64.HI R2, R2, 0x2, R3 ;  /* 0x0000000202027819 */ /* 0x000fe40000010203 */
[----:B------:R-:W-:Y:S02]  /*01e0*/  IADD3 R8, P1, R4, UR6, RZ ;  /* 0x0000000604087c10 */ /* 0x000fe4000ff3e0ff */
[----:B------:R-:W-:Y:S02]  /*01f0*/  MOV R3, RZ ;  /* 0x000000ff00037202 */ /* 0x000fe40000000f00 */
[----:B------:R-:W-:Y:S01]  /*0200*/  IADD3.X R9, R2, UR7, RZ, P1, !PT ;  /* 0x0000000702097c10 */ /* 0x000fe20008ffe4ff */
[----:B------:R-:W-:-:S04]  /*0210*/  ULDC.64 UR6, c[0x0][0x218] ;  /* 0x0000860000067ab9 */ /* 0x000fc80000000a00 */
[----:B------:R1:W2:Y:S01]  /*0220*/  @P0 LDG.E R3, desc[UR8][R8.64] ;  /* 0x0000000808030981 */ /* 0x0002a2000c1e1900 */
[----:B------:R-:W-:-:S04]  /*0230*/  ULEA UR6, UP0, UR5, UR6, 0x2 ;  /* 0x0000000605067291 */ /* 0x000fc8000f80103f */
[----:B------:R-:W-:Y:S02]  /*0240*/  ULEA.HI.X UR5, UR5, UR7, URZ, 0x2, UP0 ;  /* 0x0000000705057291 */ /* 0x000fe400080f143f */
[----:B------:R-:W-:Y:S01]  /*0250*/  IMAD.U32 R6, RZ, RZ, UR6 ;  /* 0x00000006ff067e24 */ /* 0x000fe2000f8e00ff */
[----:B------:R-:W-:-:S03]  /*0260*/  ULDC.64 UR6, c[0x0][0x220] ;  /* 0x0000880000067ab9 */ /* 0x000fc60000000a00 */
[----:B------:R-:W-:-:S05]  /*0270*/  MOV R7, UR5 ;  /* 0x0000000500077c02 */ /* 0x000fca0008000f00 */
[----:B------:R-:W3:Y:S01]  /*0280*/  LDG.E R6, desc[UR8][R6.64] ;  /* 0x0000000806067981 */ /* 0x000ee2000c1e1900 */
[----:B-1----:R-:W-:Y:S01]  /*0290*/  HFMA2.MMA R9, -RZ, RZ, 1.5048828125, 33.21875 ;  /* 0x3e055027ff097435 */ /* 0x002fe200000001ff */
[----:B------:R-:W-:-:S04]  /*02a0*/  ULEA UR5, UP0, UR4, UR6, 0x2 ;  /* 0x0000000604057291 */ /* 0x000fc8000f80103f */
[----:B------:R-:W-:Y:S01]  /*02b0*/  ULEA.HI.X UR4, UR4, UR7, URZ, 0x2, UP0 ;  /* 0x0000000704047291 */ /* 0x000fe200080f143f */
[----:B--2---:R-:W-:-:S05]  /*02c0*/  FMUL R0, R3, 1.4426950216293334961 ;  /* 0x3fb8aa3b03007820 */ /* 0x004fca0000400000 */
[----:B------:R-:W-:Y:S01]  /*02d0*/  FSETP.GEU.AND P1, PT, R0, -126, PT ;  /* 0xc2fc00000000780b */ /* 0x000fe20003f2e000 */
[----:B---3--:R-:W-:-:S12]  /*02e0*/  FMUL R6, R6, 1.4426950216293334961 ;  /* 0x3fb8aa3b06067820 */ /* 0x008fd80000400000 */
[----:B------:R-:W-:Y:S01]  /*02f0*/  @!P1 FMUL R0, R0, 0.5 ;  /* 0x3f00000000009820 */ /* 0x000fe20000400000 */
[----:B------:R-:W-:-:S03]  /*0300*/  FSETP.GEU.AND P2, PT, R6, -126, PT ;  /* 0xc2fc00000600780b */ /* 0x000fc60003f4e000 */
[----:B------:R-:W1:Y:S10]  /*0310*/  MUFU.EX2 R5, R0 ;  /* 0x0000000000057308 */ /* 0x000e740000000800 */
[----:B------:R-:W-:Y:S01]  /*0320*/  @!P2 FMUL R6, R6, 0.5 ;  /* 0x3f0000000606a820 */ /* 0x000fe20000400000 */
[----:B-1----:R-:W-:-:S05]  /*0330*/  @!P1 FMUL R5, R5, R5 ;  /* 0x0000000505059220 */ /* 0x002fca0000400000 */
[----:B------:R-:W1:Y:S01]  /*0340*/  MUFU.EX2 R6, R6 ;  /* 0x0000000600067308 */ /* 0x000e620000000800 */
[----:B------:R-:W-:Y:S01]  /*0350*/  FSETP.GT.AND P1, PT, R3, 20, PT ;  /* 0x41a000000300780b */ /* 0x000fe20003f24000 */
[----:B------:R-:W-:-:S05]  /*0360*/  FADD R10, R5, 1 ;  /* 0x3f800000050a7421 */ /* 0x000fca0000000000 */
[C---:B------:R-:W-:Y:S02]  /*0370*/  IADD3 R5, R10.reuse, -0x3f2aaaab, RZ ;  /* 0xc0d555550a057810 */ /* 0x040fe40007ffe0ff */
[----:B------:R-:W-:Y:S02]  /*0380*/  ISETP.GE.U32.AND P3, PT, R10, 0x7f800000, PT ;  /* 0x7f8000000a00780c */ /* 0x000fe40003f66070 */
[----:B------:R-:W-:-:S04]  /*0390*/  LOP3.LUT R5, R5, 0xff800000, RZ, 0xc0, !PT ;  /* 0xff80000005057812 */ /* 0x000fc800078ec0ff */
[----:B------:R-:W-:Y:S01]  /*03a0*/  I2FP.F32.S32 R0, R5 ;  /* 0x0000000500007245 */ /* 0x000fe20000201400 */
[----:B------:R-:W-:Y:S02]  /*03b0*/  IMAD.IADD R8, R10, 0x1, -R5 ;  /* 0x000000010a087824 */ /* 0x000fe400078e0a05 */
[----:B-1----:R-:W-:Y:S02]  /*03c0*/  @!P2 FMUL R6, R6, R6 ;  /* 0x000000060606a220 */ /* 0x002fe40000400000 */
[----:B------:R-:W-:Y:S01]  /*03d0*/  FADD R8, R8, -1 ;  /* 0xbf80000008087421 */ /* 0x000fe20000000000 */
[----:B------:R-:W-:Y:S01]  /*03e0*/  FFMA.FTZ R0, R0, 1.1920928955078125e-07, RZ ;  /* 0x3400000000007823 */ /* 0x000fe200000100ff */
[----:B------:R-:W-:Y:S01]  /*03f0*/  @P3 MOV R5, 0x7f800000 ;  /* 0x7f80000000053802 */ /* 0x000fe20000000f00 */
[----:B------:R-:W-:Y:S01]  /*0400*/  FADD R6, RZ, -R6 ;  /* 0x80000006ff067221 */ /* 0x000fe20000000000 */
[----:B------:R-:W-:-:S04]  /*0410*/  FFMA.FTZ R7, R8, -R9, 0.14084610342979431152 ;  /* 0x3e1039f608077423 */ /* 0x000fc80000010809 */
[----:B------:R-:W-:-:S04]  /*0420*/  FFMA.FTZ R7, R8, R7, -0.12148627638816833496 ;  /* 0xbdf8cdcc08077423 */ /* 0x000fc80000010007 */
[----:B------:R-:W-:-:S04]  /*0430*/  FFMA.FTZ R7, R8, R7, 0.13980610668659210205 ;  /* 0x3e0f295508077423 */ /* 0x000fc80000010007 */
[----:B------:R-:W-:-:S04]  /*0440*/  FFMA.FTZ R7, R8, R7, -0.16684235632419586182 ;  /* 0xbe2ad8b908077423 */ /* 0x000fc80000010007 */
[----:B------:R-:W-:-:S04]  /*0450*/  FFMA.FTZ R7, R8, R7, 0.20012299716472625732 ;  /* 0x3e4ced0b08077423 */ /* 0x000fc80000010007 */
[----:B------:R-:W-:-:S04]  /*0460*/  FFMA.FTZ R7, R8, R7, -0.24999669194221496582 ;  /* 0xbe7fff2208077423 */ /* 0x000fc80000010007 */
[----:B------:R-:W-:-:S04]  /*0470*/  FFMA.FTZ R7, R8, R7, 0.33333182334899902344 ;  /* 0x3eaaaa7808077423 */ /* 0x000fc80000010007 */
[----:B------:R-:W-:-:S04]  /*0480*/  FFMA.FTZ R7, R8, R7, -0.5 ;  /* 0xbf00000008077423 */ /* 0x000fc80000010007 */
[----:B------:R-:W-:-:S04]  /*0490*/  FMUL R7, R8, R7 ;  /* 0x0000000708077220 */ /* 0x000fc80000400000 */
[----:B------:R-:W-:-:S04]  /*04a0*/  FFMA.FTZ R7, R8, R7, R8 ;  /* 0x0000000708077223 */ /* 0x000fc80000010008 */
[----:B------:R-:W-:Y:S01]  /*04b0*/  FFMA.FTZ R0, R0, 0.69314718246459960938, R7 ;  /* 0x3f31721800007823 */ /* 0x000fe20000010007 */
[C---:B------:R-:W-:Y:S01]  /*04c0*/  @P3 FFMA.FTZ R0, R10.reuse, R5, +INF ;  /* 0x7f8000000a003423 */ /* 0x040fe20000010005 */
[----:B------:R-:W-:-:S04]  /*04d0*/  FSETP.NEU.AND P3, PT, R10, RZ, PT ;  /* 0x000000ff0a00720b */ /* 0x000fc80003f6d000 */
[----:B------:R-:W-:Y:S02]  /*04e0*/  @!P1 FSEL R3, R0, -INF , P3 ;  /* 0xff80000000039808 */ /* 0x000fe40001800000 */
[----:B------:R-:W-:-:S03]  /*04f0*/  IADD3 R4, P1, R4, UR5, RZ ;  /* 0x0000000504047c10 */ /* 0x000fc6000ff3e0ff */
[----:B------:R-:W-:Y:S01]  /*0500*/  FMUL R3, R6, R3 ;  /* 0x0000000306037220 */ /* 0x000fe20000400000 */
[----:B------:R-:W-:Y:S01]  /*0510*/  IADD3.X R5, R2, UR4, RZ, P1, !PT ;  /* 0x0000000402057c10 */ /* 0x000fe20008ffe4ff */
[----:B0-----:R-:W-:Y:S08]  /*0520*/  @!P0 EXIT ;  /* 0x000000000000894d */ /* 0x001ff00003800000 */
[----:B------:R-:W-:Y:S01]  /*0530*/  STG.E desc[UR8][R4.64], R3 ;  /* 0x0000000304007986 */ /* 0x000fe2000c101908 */
[----:B------:R-:W-:Y:S05]  /*0540*/  EXIT ;  /* 0x000000000000794d */ /* 0x000fea0003800000 */
.L_x_0:
[----:B------:R-:W-:-:S00]  /*0550*/  BRA `(.L_x_0) ;  /* 0xfffffffc00fc7947 */ /* 0x000fc0000383ffff */
[----:B------:R-:W-:-:S00]  /*0560*/  NOP ;  /* 0x0000000000007918 */ /* 0x000fc00000000000 */
        /* <DEDUP_REMOVED lines=9> */
.L_x_1:


//--------------------- .nv.global.init           --------------------------
	.section	.nv.global.init,"aw",@progbits
.nv.global.init:
	.type		_$_str,@object
	.size		_$_str,(.L_0 - _$_str)
_$_str:
        /*0000*/ 	.byte	0x5f, 0x5f, 0x43, 0x55, 0x44, 0x41, 0x5f, 0x46, 0x54, 0x5a, 0x00
.L_0:


//--------------------- .nv.shared.reserved.0     --------------------------
	.section	.nv.shared.reserved.0,"aw",@nobits
	.weak		__nv_reservedSMEM_offset_0_alias
	.size		__nv_reservedSMEM_offset_0_alias, 0, 0
	.other		__nv_reservedSMEM_offset_0_alias,@"STO_CUDA_RESERVED_SHARED STV_DEFAULT"
__nv_reservedSMEM_offset_0_alias:
	.zero		0


//--------------------- .nv.constant0.kda_gate_fwd_kernel --------------------------
	.section	.nv.constant0.kda_gate_fwd_kernel,"a",@progbits
	.sectionflags	@""
	.align	4
.nv.constant0.kda_gate_fwd_kernel:
	.zero		576


//--------------------- SYMBOLS --------------------------

	.type		.nv.reservedSmem.offset0,@object
	.size		.nv.reservedSmem.offset0,0x4
